	.headerflags	@"EF_CUDA_TEXMODE_UNIFIED EF_CUDA_64BIT_ADDRESS EF_CUDA_ACCELERATORS EF_CUDA_SM90 EF_CUDA_VIRTUAL_SM(EF_CUDA_SM90)"
	.elftype	@"ET_EXEC"


//--------------------- .nv.info                  --------------------------
	.section	.nv.info,"",@"SHT_CUDA_INFO"
	.align	4


	//----- nvinfo : EIATTR_REGCOUNT
	.align		4
        /*0000*/ 	.byte	0x04, 0x2f
        /*0002*/ 	.short	(.L_1 - .L_0)
	.align		4
.L_0:
        /*0004*/ 	.word	index@(triton_poi_fused_add_mul_8)
        /*0008*/ 	.word	0x00000040


	//----- nvinfo : EIATTR_MIN_STACK_SIZE
	.align		4
.L_1:
        /*000c*/ 	.byte	0x04, 0x12
        /*000e*/ 	.short	(.L_3 - .L_2)
	.align		4
.L_2:
        /*0010*/ 	.word	index@(triton_poi_fused_add_mul_8)
        /*0014*/ 	.word	0x00000000


	//----- nvinfo : EIATTR_FRAME_SIZE
	.align		4
.L_3:
        /*0018*/ 	.byte	0x04, 0x11
        /*001a*/ 	.short	(.L_5 - .L_4)
	.align		4
.L_4:
        /*001c*/ 	.word	index@(triton_poi_fused_add_mul_8)
        /*0020*/ 	.word	0x00000000


	//----- nvinfo : EIATTR_MIN_STACK_SIZE
	.align		4
.L_5:
        /*0024*/ 	.byte	0x04, 0x12
        /*0026*/ 	.short	(.L_7 - .L_6)
	.align		4
.L_6:
        /*0028*/ 	.word	index@(triton_poi_fused_add_mul_8)
        /*002c*/ 	.word	0x00000000
.L_7:


//--------------------- .nv.info.triton_poi_fused_add_mul_8 --------------------------
	.section	.nv.info.triton_poi_fused_add_mul_8,"",@"SHT_CUDA_INFO"
	.sectionflags	@""
	.align	4


	//----- nvinfo : EIATTR_CUDA_API_VERSION
	.align		4
        /*0000*/ 	.byte	0x04, 0x37
        /*0002*/ 	.short	(.L_9 - .L_8)
.L_8:
        /*0004*/ 	.word	0x0000007c


	//----- nvinfo : EIATTR_KPARAM_INFO
	.align		4
.L_9:
        /*0008*/ 	.byte	0x04, 0x17
        /*000a*/ 	.short	(.L_11 - .L_10)
.L_10:
        /*000c*/ 	.word	0x00000000
        /*0010*/ 	.short	0x0007
        /*0012*/ 	.short	0x0034
        /*0014*/ 	.byte	0x00, 0xf0, 0x11, 0x00


	//----- nvinfo : EIATTR_KPARAM_INFO
	.align		4
.L_11:
        /*0018*/ 	.byte	0x04, 0x17
        /*001a*/ 	.short	(.L_13 - .L_12)
.L_12:
        /*001c*/ 	.word	0x00000000
        /*0020*/ 	.short	0x0006
        /*0022*/ 	.short	0x0030
        /*0024*/ 	.byte	0x00, 0xf0, 0x11, 0x00


	//----- nvinfo : EIATTR_KPARAM_INFO
	.align		4
.L_13:
        /*0028*/ 	.byte	0x04, 0x17
        /*002a*/ 	.short	(.L_15 - .L_14)
.L_14:
        /*002c*/ 	.word	0x00000000
        /*0030*/ 	.short	0x0005
        /*0032*/ 	.short	0x0028
        /*0034*/ 	.byte	0x00, 0xf4, 0x21, 0x00


	//----- nvinfo : EIATTR_KPARAM_INFO
	.align		4
.L_15:
        /*0038*/ 	.byte	0x04, 0x17
        /*003a*/ 	.short	(.L_17 - .L_16)
.L_16:
        /*003c*/ 	.word	0x00000000
        /*0040*/ 	.short	0x0004
        /*0042*/ 	.short	0x0020
        /*0044*/ 	.byte	0x00, 0xf4, 0x21, 0x00


	//----- nvinfo : EIATTR_KPARAM_INFO
	.align		4
.L_17:
        /*0048*/ 	.byte	0x04, 0x17
        /*004a*/ 	.short	(.L_19 - .L_18)
.L_18:
        /*004c*/ 	.word	0x00000000
        /*0050*/ 	.short	0x0003
        /*0052*/ 	.short	0x0018
        /*0054*/ 	.byte	0x00, 0xf4, 0x21, 0x00


	//----- nvinfo : EIATTR_KPARAM_INFO
	.align		4
.L_19:
        /*0058*/ 	.byte	0x04, 0x17
        /*005a*/ 	.short	(.L_21 - .L_20)
.L_20:
        /*005c*/ 	.word	0x00000000
        /*0060*/ 	.short	0x0002
        /*0062*/ 	.short	0x0010
        /*0064*/ 	.byte	0x00, 0xf4, 0x21, 0x00


	//----- nvinfo : EIATTR_KPARAM_INFO
	.align		4
.L_21:
        /*0068*/ 	.byte	0x04, 0x17
        /*006a*/ 	.short	(.L_23 - .L_22)
.L_22:
        /*006c*/ 	.word	0x00000000
        /*0070*/ 	.short	0x0001
        /*0072*/ 	.short	0x0008
        /*0074*/ 	.byte	0x00, 0xf4, 0x21, 0x00


	//----- nvinfo : EIATTR_KPARAM_INFO
	.align		4
.L_23:
        /*0078*/ 	.byte	0x04, 0x17
        /*007a*/ 	.short	(.L_25 - .L_24)
.L_24:
        /*007c*/ 	.word	0x00000000
        /*0080*/ 	.short	0x0000
        /*0082*/ 	.short	0x0000
        /*0084*/ 	.byte	0x00, 0xf4, 0x21, 0x00


	//----- nvinfo : EIATTR_SPARSE_MMA_MASK
	.align		4
.L_25:
        /*0088*/ 	.byte	0x03, 0x50
        /*008a*/ 	.short	0x0000


	//----- nvinfo : EIATTR_MAXREG_COUNT
	.align		4
        /*008c*/ 	.byte	0x03, 0x1b
        /*008e*/ 	.short	0x00ff


	//----- nvinfo : EIATTR_EXIT_INSTR_OFFSETS
	.align		4
        /*0090*/ 	.byte	0x04, 0x1c
        /*0092*/ 	.short	(.L_27 - .L_26)


	//   ....[0]....
.L_26:
        /*0094*/ 	.word	0x00000f20


	//   ....[1]....
        /*0098*/ 	.word	0x00000f40


	//----- nvinfo : EIATTR_REQNTID
	.align		4
.L_27:
        /*009c*/ 	.byte	0x04, 0x10
        /*009e*/ 	.short	(.L_29 - .L_28)
.L_28:
        /*00a0*/ 	.word	0x00000080
        /*00a4*/ 	.word	0x00000001
        /*00a8*/ 	.word	0x00000001


	//----- nvinfo : EIATTR_CBANK_PARAM_SIZE
	.align		4
.L_29:
        /*00ac*/ 	.byte	0x03, 0x19
        /*00ae*/ 	.short	0x0038


	//----- nvinfo : EIATTR_PARAM_CBANK
	.align		4
        /*00b0*/ 	.byte	0x04, 0x0a
        /*00b2*/ 	.short	(.L_31 - .L_30)
	.align		4
.L_30:
        /*00b4*/ 	.word	index@(.nv.constant0.triton_poi_fused_add_mul_8)
        /*00b8*/ 	.short	0x0210
        /*00ba*/ 	.short	0x0038


	//----- nvinfo : EIATTR_SW_WAR
	.align		4
.L_31:
        /*00bc*/ 	.byte	0x04, 0x36
        /*00be*/ 	.short	(.L_33 - .L_32)
.L_32:
        /*00c0*/ 	.word	0x00000008
.L_33:


//--------------------- .nv.callgraph             --------------------------
	.section	.nv.callgraph,"",@"SHT_CUDA_CALLGRAPH"
	.align	4
	.sectionentsize	8
	.align		4
        /*0000*/ 	.word	0x00000000
	.align		4
        /*0004*/ 	.word	0xffffffff
	.align		4
        /*0008*/ 	.word	0x00000000
	.align		4
        /*000c*/ 	.word	0xfffffffe
	.align		4
        /*0010*/ 	.word	0x00000000
	.align		4
        /*0014*/ 	.word	0xfffffffd
	.align		4
        /*0018*/ 	.word	0x00000000
	.align		4
        /*001c*/ 	.word	0xfffffffc


//--------------------- .text.triton_poi_fused_add_mul_8 --------------------------
	.section	.text.triton_poi_fused_add_mul_8,"ax",@progbits
	.sectionflags	@"SHF_BARRIERS=1"
	.align	128
        .global         triton_poi_fused_add_mul_8
        .type           triton_poi_fused_add_mul_8,@function
        .size           triton_poi_fused_add_mul_8,(.L_x_1 - triton_poi_fused_add_mul_8)
        .other          triton_poi_fused_add_mul_8,@"STO_CUDA_ENTRY STV_DEFAULT"
triton_poi_fused_add_mul_8:
.text.triton_poi_fused_add_mul_8:
[----:B------:R-:W0:Y:S01]  /*0000*/  LDC R1, c[0x0][0x28] ;  /* 0x00000a00ff017b82 */ /* 0x000e220000000800 */
[----:B------:R-:W1:Y:S07]  /*0010*/  S2R R29, SR_TID.X ;  /* 0x00000000001d7919 */ /* 0x000e6e0000002100 */
[----:B------:R-:W2:Y:S01]  /*0020*/  LDC.64 R10, c[0x0][0x220] ;  /* 0x00008800ff0a7b82 */ /* 0x000ea20000000a00 */
[----:B------:R-:W-:Y:S01]  /*0030*/  ULDC.64 UR6, c[0x0][0x208] ;  /* 0x0000820000067ab9 */ /* 0x000fe20000000a00 */
[----:B------:R-:W3:Y:S01]  /*0040*/  S2R R12, SR_CTAID.Y ;  /* 0x00000000000c7919 */ /* 0x000ee20000002600 */
[----:B------:R-:W4:Y:S01]  /*0050*/  S2R R3, SR_CTAID.X ;  /* 0x0000000000037919 */ /* 0x000f220000002500 */
[----:B------:R-:W-:-:S02]  /*0060*/  CS2R R20, SRZ ;  /* 0x0000000000147805 */ /* 0x000fc4000001ff00 */
[----:B------:R-:W-:Y:S02]  /*0070*/  CS2R R22, SRZ ;  /* 0x0000000000167805 */ /* 0x000fe4000001ff00 */
[----:B------:R-:W5:Y:S08]  /*0080*/  S2UR UR5, SR_CgaCtaId ;  /* 0x00000000000579c3 */ /* 0x000f700000008800 */
[----:B------:R-:W2:Y:S01]  /*0090*/  LDC.64 R34, c[0x0][0x210] ;  /* 0x00008400ff227b82 */ /* 0x000ea20000000a00 */
[----:B------:R-:W-:-:S07]  /*00a0*/  UMOV UR4, 0x400 ;  /* 0x0000040000047882 */ /* 0x000fce0000000000 */
[----:B------:R-:W5:Y:S01]  /*00b0*/  LDC.64 R16, c[0x0][0x218] ;  /* 0x00008600ff107b82 */ /* 0x000f620000000a00 */
[----:B-1----:R-:W-:Y:S02]  /*00c0*/  IMAD.SHL.U32 R0, R29, 0x4, RZ ;  /* 0x000000041d007824 */ /* 0x002fe400078e00ff */
[----:B---3--:R-:W-:-:S03]  /*00d0*/  IMAD.SHL.U32 R2, R12, 0x400, RZ ;  /* 0x000004000c027824 */ /* 0x008fc600078e00ff */
[----:B------:R-:W-:Y:S02]  /*00e0*/  LOP3.LUT R13, R0, 0x1fc, RZ, 0xc0, !PT ;  /* 0x000001fc000d7812 */ /* 0x000fe400078ec0ff */
[----:B----4-:R-:W-:Y:S02]  /*00f0*/  ISETP.GE.AND P0, PT, R3, 0x80, PT ;  /* 0x000000800300780c */ /* 0x010fe40003f06270 */
[----:B------:R-:W-:-:S04]  /*0100*/  LOP3.LUT R0, R2, R13, RZ, 0xfc, !PT ;  /* 0x0000000d02007212 */ /* 0x000fc800078efcff */
[----:B------:R-:W-:-:S04]  /*0110*/  SHF.R.S32.HI R5, RZ, 0x1f, R0 ;  /* 0x0000001fff057819 */ /* 0x000fc80000011400 */
[----:B------:R-:W-:-:S04]  /*0120*/  LEA.HI R5, R5, R0, RZ, 0x8 ;  /* 0x0000000005057211 */ /* 0x000fc800078f40ff */
[C---:B------:R-:W-:Y:S01]  /*0130*/  LOP3.LUT R7, R5.reuse, 0xffffff00, RZ, 0xc0, !PT ;  /* 0xffffff0005077812 */ /* 0x040fe200078ec0ff */
[----:B------:R-:W-:-:S04]  /*0140*/  IMAD.SHL.U32 R5, R5, 0x80, RZ ;  /* 0x0000008005057824 */ /* 0x000fc800078e00ff */
[----:B------:R-:W-:Y:S01]  /*0150*/  IMAD.IADD R4, R0, 0x1, -R7 ;  /* 0x0000000100047824 */ /* 0x000fe200078e0a07 */
[----:B------:R-:W-:Y:S02]  /*0160*/  LOP3.LUT R5, R5, 0xffff8000, RZ, 0xc0, !PT ;  /* 0xffff800005057812 */ /* 0x000fe400078ec0ff */
[----:B------:R-:W-:Y:S01]  /*0170*/  CS2R R6, SRZ ;  /* 0x0000000000067805 */ /* 0x000fe2000001ff00 */
[----:B------:R-:W-:-:S04]  /*0180*/  IMAD R54, R3, 0x100, R4 ;  /* 0x0000010003367824 */ /* 0x000fc800078e0204 */
[----:B------:R-:W-:Y:S01]  /*0190*/  IMAD.IADD R44, R54, 0x1, R5 ;  /* 0x00000001362c7824 */ /* 0x000fe200078e0205 */
[----:B------:R-:W-:-:S03]  /*01a0*/  CS2R R4, SRZ ;  /* 0x0000000000047805 */ /* 0x000fc6000001ff00 */
[----:B--2---:R-:W-:-:S05]  /*01b0*/  IMAD.WIDE R8, R44, 0x4, R10 ;  /* 0x000000042c087825 */ /* 0x004fca00078e020a */
[----:B------:R1:W2:Y:S01]  /*01c0*/  @!P0 LDG.E.EL.128 R4, desc[UR6][R8.64] ;  /* 0x0000000608048981 */ /* 0x0002a2000c2e1d00 */
[----:B------:R-:W-:-:S04]  /*01d0*/  SHF.R.S32.HI R43, RZ, 0x15, R12 ;  /* 0x00000015ff2b7819 */ /* 0x000fc8000001140c */
[----:B------:R-:W-:-:S04]  /*01e0*/  SGXT R43, R43, 0x1 ;  /* 0x000000012b2b781a */ /* 0x000fc80000000200 */
[----:B------:R-:W-:-:S04]  /*01f0*/  LEA.HI R0, R43, R0, RZ, 0x8 ;  /* 0x000000002b007211 */ /* 0x000fc800078f40ff */
[----:B------:R-:W-:-:S04]  /*0200*/  LEA R0, R0, 0x10000, 0x7 ;  /* 0x0001000000007811 */ /* 0x000fc800078e38ff */
[----:B------:R-:W-:-:S05]  /*0210*/  LOP3.LUT R15, R0, 0xffff8000, RZ, 0xc0, !PT ;  /* 0xffff8000000f7812 */ /* 0x000fca00078ec0ff */
[----:B------:R-:W-:-:S04]  /*0220*/  IMAD.IADD R54, R54, 0x1, R15 ;  /* 0x0000000136367824 */ /* 0x000fc800078e020f */
[----:B------:R-:W-:-:S05]  /*0230*/  IMAD.WIDE R10, R54, 0x4, R10 ;  /* 0x00000004360a7825 */ /* 0x000fca00078e020a */
[----:B------:R3:W4:Y:S01]  /*0240*/  @!P0 LDG.E.EL.128 R20, desc[UR6][R10.64] ;  /* 0x000000060a148981 */ /* 0x000722000c2e1d00 */
[----:B------:R-:W-:Y:S01]  /*0250*/  LOP3.LUT R46, R2, 0x7f, R29, 0xf8, !PT ;  /* 0x0000007f022e7812 */ /* 0x000fe200078ef81d */
[----:B-----5:R-:W-:Y:S01]  /*0260*/  UPRMT UR4, UR5, 0x654, UR4 ;  /* 0x0000065405047896 */ /* 0x020fe20008000004 */
[----:B------:R-:W-:Y:S01]  /*0270*/  LOP3.LUT R29, R29, 0x7f, RZ, 0xc0, !PT ;  /* 0x0000007f1d1d7812 */ /* 0x000fe200078ec0ff */
[----:B------:R-:W-:Y:S02]  /*0280*/  IMAD.MOV.U32 R42, RZ, RZ, RZ ;  /* 0x000000ffff2a7224 */ /* 0x000fe400078e00ff */
[----:B------:R-:W-:Y:S01]  /*0290*/  IMAD R0, R46, 0x80, R3 ;  /* 0x000000802e007824 */ /* 0x000fe200078e0203 */
[----:B------:R-:W-:Y:S02]  /*02a0*/  LOP3.LUT R48, R2, 0x100, R29, 0xfe, !PT ;  /* 0x0000010002307812 */ /* 0x000fe400078efe1d */
[----:B------:R-:W-:Y:S01]  /*02b0*/  LEA R56, R13, UR4, 0x3 ;  /* 0x000000040d387c11 */ /* 0x000fe2000f8e18ff */
[----:B01----:R-:W-:Y:S01]  /*02c0*/  IMAD.WIDE R8, R0, 0x4, R34 ;  /* 0x0000000400087825 */ /* 0x003fe200078e0222 */
[----:B------:R-:W-:-:S02]  /*02d0*/  LOP3.LUT R47, R2, 0x80, R29, 0xfe, !PT ;  /* 0x00000080022f7812 */ /* 0x000fc400078efe1d */
[----:B------:R-:W-:Y:S02]  /*02e0*/  LOP3.LUT R51, R46, 0x280, RZ, 0xfc, !PT ;  /* 0x000002802e337812 */ /* 0x000fe400078efcff */
[----:B------:R-:W-:Y:S01]  /*02f0*/  LOP3.LUT R49, R2, 0x180, R29, 0xfe, !PT ;  /* 0x0000018002317812 */ /* 0x000fe200078efe1d */
[--C-:B---3--:R-:W-:Y:S01]  /*0300*/  IMAD R10, R48, 0x80, R3.reuse ;  /* 0x00000080300a7824 */ /* 0x108fe200078e0203 */
[----:B------:R0:W3:Y:S01]  /*0310*/  @!P0 LDG.E.EL R42, desc[UR6][R8.64] ;  /* 0x00000006082a8981 */ /* 0x0000e2000c2e1900 */
[----:B------:R-:W-:Y:S01]  /*0320*/  IMAD R2, R47, 0x80, R3 ;  /* 0x000000802f027824 */ /* 0x000fe200078e0203 */
[C---:B------:R-:W-:Y:S02]  /*0330*/  LOP3.LUT R50, R46.reuse, 0x200, RZ, 0xfc, !PT ;  /* 0x000002002e327812 */ /* 0x040fe400078efcff */
[----:B------:R-:W-:Y:S02]  /*0340*/  CS2R R38, SRZ ;  /* 0x0000000000267805 */ /* 0x000fe4000001ff00 */
[----:B------:R-:W-:-:S02]  /*0350*/  LOP3.LUT R52, R46, 0x300, RZ, 0xfc, !PT ;  /* 0x000003002e347812 */ /* 0x000fc400078efcff */
[----:B------:R-:W-:Y:S02]  /*0360*/  CS2R R40, SRZ ;  /* 0x0000000000287805 */ /* 0x000fe4000001ff00 */
[----:B------:R-:W-:Y:S01]  /*0370*/  CS2R R26, SRZ ;  /* 0x00000000001a7805 */ /* 0x000fe2000001ff00 */
[----:B------:R-:W-:Y:S01]  /*0380*/  IMAD.WIDE R24, R10, 0x4, R34 ;  /* 0x000000040a187825 */ /* 0x000fe200078e0222 */
[----:B------:R-:W-:-:S03]  /*0390*/  CS2R R36, SRZ ;  /* 0x0000000000247805 */ /* 0x000fc6000001ff00 */
[----:B0-----:R-:W-:Y:S01]  /*03a0*/  IMAD R8, R49, 0x80, R3 ;  /* 0x0000008031087824 */ /* 0x001fe200078e0203 */
[----:B------:R-:W-:Y:S01]  /*03b0*/  HFMA2.MMA R28, -RZ, RZ, 0, 0 ;  /* 0x00000000ff1c7435 */ /* 0x000fe200000001ff */
[--C-:B------:R-:W-:Y:S01]  /*03c0*/  IMAD.WIDE R30, R2, 0x4, R34.reuse ;  /* 0x00000004021e7825 */ /* 0x100fe200078e0222 */
[----:B------:R0:W5:Y:S01]  /*03d0*/  @!P0 LDG.E.EL R38, desc[UR6][R24.64] ;  /* 0x0000000618268981 */ /* 0x000162000c2e1900 */
[----:B------:R-:W-:Y:S02]  /*03e0*/  LOP3.LUT R53, R46, 0x380, RZ, 0xfc, !PT ;  /* 0x000003802e357812 */ /* 0x000fe400078efcff */
[----:B------:R-:W-:Y:S01]  /*03f0*/  IMAD.WIDE R12, R8, 0x4, R34 ;  /* 0x00000004080c7825 */ /* 0x000fe200078e0222 */
[----:B------:R1:W3:Y:S03]  /*0400*/  @!P0 LDG.E.EL R40, desc[UR6][R30.64] ;  /* 0x000000061e288981 */ /* 0x0002e6000c2e1900 */
[----:B------:R-:W-:Y:S01]  /*0410*/  IMAD.WIDE R32, R0, 0x4, R16 ;  /* 0x0000000400207825 */ /* 0x000fe200078e0210 */
[----:B------:R1:W3:Y:S01]  /*0420*/  @!P0 LDG.E.EL R36, desc[UR6][R12.64] ;  /* 0x000000060c248981 */ /* 0x0002e2000c2e1900 */
[----:B0-----:R-:W-:-:S02]  /*0430*/  CS2R R24, SRZ ;  /* 0x0000000000187805 */ /* 0x001fc4000001ff00 */
[--C-:B------:R-:W-:Y:S01]  /*0440*/  IMAD.WIDE R60, R8, 0x4, R16.reuse ;  /* 0x00000004083c7825 */ /* 0x100fe200078e0210 */
[----:B------:R0:W3:Y:S03]  /*0450*/  @!P0 LDG.E.EL R41, desc[UR6][R32.64] ;  /* 0x0000000620298981 */ /* 0x0000e6000c2e1900 */
[----:B-1----:R-:W-:Y:S01]  /*0460*/  IMAD.WIDE R30, R2, 0x4, R16 ;  /* 0x00000004021e7825 */ /* 0x002fe200078e0210 */
[----:B------:R-:W-:-:S03]  /*0470*/  LEA R12, R53, R3, 0x7 ;  /* 0x00000003350c7211 */ /* 0x000fc600078e38ff */
[----:B------:R-:W-:Y:S01]  /*0480*/  IMAD.MOV.U32 R13, RZ, RZ, RZ ;  /* 0x000000ffff0d7224 */ /* 0x000fe200078e00ff */
[----:B------:R-:W3:Y:S01]  /*0490*/  @!P0 LDG.E.EL R39, desc[UR6][R30.64] ;  /* 0x000000061e278981 */ /* 0x000ee2000c2e1900 */
[----:B0-----:R-:W-:-:S06]  /*04a0*/  IMAD.MOV.U32 R33, RZ, RZ, RZ ;  /* 0x000000ffff217224 */ /* 0x001fcc00078e00ff */
[----:B------:R-:W3:Y:S01]  /*04b0*/  @!P0 LDG.E.EL R33, desc[UR6][R60.64] ;  /* 0x000000063c218981 */ /* 0x000ee2000c2e1900 */
[----:B------:R-:W-:-:S04]  /*04c0*/  LOP3.LUT R32, R29, 0x80, RZ, 0xfc, !PT ;  /* 0x000000801d207812 */ /* 0x000fc800078efcff */
[----:B------:R-:W-:Y:S01]  /*04d0*/  LEA R32, R32, UR4, 0x3 ;  /* 0x0000000420207c11 */ /* 0x000fe2000f8e18ff */
[----:B--2---:R0:W-:Y:S04]  /*04e0*/  STS [R56+0x8], R5 ;  /* 0x0000080538007388 */ /* 0x0041e80000000800 */
[----:B------:R-:W-:Y:S04]  /*04f0*/  STS [R56], R4 ;  /* 0x0000000438007388 */ /* 0x000fe80000000800 */
[----:B------:R1:W-:Y:S01]  /*0500*/  STS [R56+0x10], R6 ;  /* 0x0000100638007388 */ /* 0x0003e20000000800 */
[----:B0-----:R-:W-:-:S03]  /*0510*/  IMAD R5, R51, 0x80, R3 ;  /* 0x0000008033057824 */ /* 0x001fc600078e0203 */
[----:B------:R0:W-:Y:S01]  /*0520*/  STS [R56+0x18], R7 ;  /* 0x0000180738007388 */ /* 0x0001e20000000800 */
[----:B------:R-:W-:-:S04]  /*0530*/  IMAD.WIDE R18, R5, 0x4, R34 ;  /* 0x0000000405127825 */ /* 0x000fc800078e0222 */
[--C-:B-1----:R-:W-:Y:S01]  /*0540*/  IMAD R6, R50, 0x80, R3.reuse ;  /* 0x0000008032067824 */ /* 0x102fe200078e0203 */
[----:B------:R1:W2:Y:S01]  /*0550*/  @!P0 LDG.E.EL R26, desc[UR6][R18.64] ;  /* 0x00000006121a8981 */ /* 0x0002a2000c2e1900 */
[----:B------:R-:W-:Y:S02]  /*0560*/  IMAD R4, R52, 0x80, R3 ;  /* 0x0000008034047824 */ /* 0x000fe400078e0203 */
[----:B------:R-:W-:-:S04]  /*0570*/  IMAD.WIDE R14, R6, 0x4, R34 ;  /* 0x00000004060e7825 */ /* 0x000fc800078e0222 */
[----:B------:R-:W-:Y:S01]  /*0580*/  IMAD.WIDE R58, R4, 0x4, R34 ;  /* 0x00000004043a7825 */ /* 0x000fe200078e0222 */
[----:B------:R0:W2:Y:S03]  /*0590*/  @!P0 LDG.E.EL R28, desc[UR6][R14.64] ;  /* 0x000000060e1c8981 */ /* 0x0000a6000c2e1900 */
[--C-:B-1----:R-:W-:Y:S01]  /*05a0*/  IMAD.WIDE R18, R10, 0x4, R16.reuse ;  /* 0x000000040a127825 */ /* 0x102fe200078e0210 */
[----:B------:R1:W2:Y:S03]  /*05b0*/  @!P0 LDG.E.EL R24, desc[UR6][R58.64] ;  /* 0x000000063a188981 */ /* 0x0002a6000c2e1900 */
[----:B------:R-:W-:Y:S01]  /*05c0*/  IMAD.WIDE R30, R5, 0x4, R16 ;  /* 0x00000004051e7825 */ /* 0x000fe200078e0210 */
[----:B------:R4:W5:Y:S01]  /*05d0*/  @!P0 LDG.E.EL R37, desc[UR6][R18.64] ;  /* 0x0000000612258981 */ /* 0x000962000c2e1900 */
[----:B0-----:R-:W-:-:S02]  /*05e0*/  CS2R R14, SRZ ;  /* 0x00000000000e7805 */ /* 0x001fc4000001ff00 */
[----:B------:R-:W-:Y:S01]  /*05f0*/  IMAD.WIDE R34, R12, 0x4, R34 ;  /* 0x000000040c227825 */ /* 0x000fe200078e0222 */
[----:B------:R-:W2:Y:S03]  /*0600*/  @!P0 LDG.E.EL R25, desc[UR6][R30.64] ;  /* 0x000000061e198981 */ /* 0x000ea6000c2e1900 */
[--C-:B-1----:R-:W-:Y:S01]  /*0610*/  IMAD.WIDE R58, R6, 0x4, R16.reuse ;  /* 0x00000004063a7825 */ /* 0x102fe200078e0210 */
[----:B------:R0:W2:Y:S03]  /*0620*/  @!P0 LDG.E.EL R14, desc[UR6][R34.64] ;  /* 0x00000006220e8981 */ /* 0x0000a6000c2e1900 */
[--C-:B----4-:R-:W-:Y:S01]  /*0630*/  IMAD.WIDE R18, R4, 0x4, R16.reuse ;  /* 0x0000000404127825 */ /* 0x110fe200078e0210 */
[----:B------:R-:W4:Y:S03]  /*0640*/  @!P0 LDG.E.EL R27, desc[UR6][R58.64] ;  /* 0x000000063a1b8981 */ /* 0x000f26000c2e1900 */
[----:B------:R-:W-:Y:S01]  /*0650*/  IMAD.WIDE R16, R12, 0x4, R16 ;  /* 0x000000040c107825 */ /* 0x000fe200078e0210 */
[----:B------:R-:W2:Y:S01]  /*0660*/  @!P0 LDG.E.EL R15, desc[UR6][R18.64] ;  /* 0x00000006120f8981 */ /* 0x000ea2000c2e1900 */
[C---:B------:R-:W-:Y:S01]  /*0670*/  LOP3.LUT R3, R29.reuse, 0x100, RZ, 0xfc, !PT ;  /* 0x000001001d037812 */ /* 0x040fe200078efcff */
[----:B0-----:R-:W0:Y:S02]  /*0680*/  LDC.64 R34, c[0x0][0x228] ;  /* 0x00008a00ff227b82 */ /* 0x001e240000000a00 */
[----:B------:R1:W2:Y:S01]  /*0690*/  @!P0 LDG.E.EL R13, desc[UR6][R16.64] ;  /* 0x00000006100d8981 */ /* 0x0002a2000c2e1900 */
[----:B------:R-:W-:-:S02]  /*06a0*/  LOP3.LUT R7, R29, 0x180, RZ, 0xfc, !PT ;  /* 0x000001801d077812 */ /* 0x000fc400078efcff */
[----:B------:R-:W-:Y:S02]  /*06b0*/  LEA R29, R29, UR4, 0x3 ;  /* 0x000000041d1d7c11 */ /* 0x000fe4000f8e18ff */
[----:B------:R-:W-:Y:S01]  /*06c0*/  LEA R31, R3, UR4, 0x3 ;  /* 0x00000004031f7c11 */ /* 0x000fe2000f8e18ff */
[----:B------:R-:W-:Y:S01]  /*06d0*/  BAR.SYNC.DEFER_BLOCKING 0x0 ;  /* 0x0000000000007b1d */ /* 0x000fe20000010000 */
[----:B------:R-:W-:-:S05]  /*06e0*/  LEA R30, R7, UR4, 0x3 ;  /* 0x00000004071e7c11 */ /* 0x000fca000f8e18ff */
[----:B------:R-:W-:Y:S04]  /*06f0*/  LDS R3, [R29] ;  /* 0x000000001d037984 */ /* 0x000fe80000000800 */
[----:B------:R-:W-:Y:S04]  /*0700*/  LDS R7, [R32] ;  /* 0x0000000020077984 */ /* 0x000fe80000000800 */
[----:B------:R-:W-:Y:S04]  /*0710*/  LDS R11, [R31] ;  /* 0x000000001f0b7984 */ /* 0x000fe80000000800 */
[----:B------:R-:W-:Y:S01]  /*0720*/  LDS R9, [R30] ;  /* 0x000000001e097984 */ /* 0x000fe20000000800 */
[----:B------:R-:W-:Y:S01]  /*0730*/  BAR.SYNC.DEFER_BLOCKING 0x0 ;  /* 0x0000000000007b1d */ /* 0x000fe20000010000 */
[----:B-1----:R-:W-:-:S02]  /*0740*/  CS2R R16, SRZ ;  /* 0x0000000000107805 */ /* 0x002fc4000001ff00 */
[----:B------:R-:W-:Y:S01]  /*0750*/  CS2R R18, SRZ ;  /* 0x0000000000127805 */ /* 0x000fe2000001ff00 */
[----:B0-----:R-:W-:Y:S02]  /*0760*/  IMAD.WIDE R44, R44, 0x4, R34 ;  /* 0x000000042c2c7825 */ /* 0x001fe400078e0222 */
[----:B------:R-:W-:Y:S04]  /*0770*/  STS [R56], R20 ;  /* 0x0000001438007388 */ /* 0x000fe80000000800 */
[----:B------:R0:W-:Y:S04]  /*0780*/  STS [R56+0x8], R21 ;  /* 0x0000081538007388 */ /* 0x0001e80000000800 */
[----:B------:R-:W-:Y:S04]  /*0790*/  STS [R56+0x10], R22 ;  /* 0x0000101638007388 */ /* 0x000fe80000000800 */
[----:B------:R1:W-:Y:S01]  /*07a0*/  STS [R56+0x18], R23 ;  /* 0x0000181738007388 */ /* 0x0003e20000000800 */
[----:B------:R-:W-:Y:S06]  /*07b0*/  BAR.SYNC.DEFER_BLOCKING 0x0 ;  /* 0x0000000000007b1d */ /* 0x000fec0000010000 */
[----:B------:R3:W2:Y:S01]  /*07c0*/  @!P0 LDG.E.EL.128 R16, desc[UR6][R44.64] ;  /* 0x000000062c108981 */ /* 0x0006a2000c2e1d00 */
[----:B0-----:R-:W-:-:S02]  /*07d0*/  CS2R R20, SRZ ;  /* 0x0000000000147805 */ /* 0x001fc4000001ff00 */
[----:B-1----:R-:W-:Y:S01]  /*07e0*/  CS2R R22, SRZ ;  /* 0x0000000000167805 */ /* 0x002fe2000001ff00 */
[----:B------:R-:W-:-:S05]  /*07f0*/  IMAD.WIDE R34, R54, 0x4, R34 ;  /* 0x0000000436227825 */ /* 0x000fca00078e0222 */
[----:B------:R0:W4:Y:S01]  /*0800*/  @!P0 LDG.E.EL.128 R20, desc[UR6][R34.64] ;  /* 0x0000000622148981 */ /* 0x000122000c2e1d00 */
[C---:B------:R-:W-:Y:S02]  /*0810*/  LEA.HI R46, R43.reuse, R46, RZ, 0x4 ;  /* 0x0000002e2b2e7211 */ /* 0x040fe400078f20ff */
[C---:B------:R-:W-:Y:S02]  /*0820*/  LEA.HI R50, R43.reuse, R50, RZ, 0x4 ;  /* 0x000000322b327211 */ /* 0x040fe400078f20ff */
[----:B------:R-:W-:Y:S02]  /*0830*/  SHF.R.S32.HI R46, RZ, 0x4, R46 ;  /* 0x00000004ff2e7819 */ /* 0x000fe4000001142e */
[----:B------:R-:W-:Y:S02]  /*0840*/  LEA.HI R49, R43, R49, RZ, 0x4 ;  /* 0x000000312b317211 */ /* 0x000fe400078f20ff */
[----:B---3--:R-:W-:Y:S02]  /*0850*/  LEA.HI R44, R46, R46, RZ, 0x4 ;  /* 0x0000002e2e2c7211 */ /* 0x008fe400078f20ff */
[----:B------:R-:W-:-:S02]  /*0860*/  SHF.R.S32.HI R50, RZ, 0x4, R50 ;  /* 0x00000004ff327819 */ /* 0x000fc40000011432 */
[----:B------:R-:W-:Y:S02]  /*0870*/  SHF.R.S32.HI R49, RZ, 0x4, R49 ;  /* 0x00000004ff317819 */ /* 0x000fe40000011431 */
[----:B------:R-:W-:Y:S02]  /*0880*/  LOP3.LUT R61, R44, 0xffffffd0, RZ, 0xc0, !PT ;  /* 0xffffffd02c3d7812 */ /* 0x000fe400078ec0ff */
[----:B------:R-:W-:Y:S02]  /*0890*/  LEA.HI R45, R50, R50, RZ, 0x4 ;  /* 0x00000032322d7211 */ /* 0x000fe400078f20ff */
[C---:B------:R-:W-:Y:S02]  /*08a0*/  LEA.HI R47, R43.reuse, R47, RZ, 0x4 ;  /* 0x0000002f2b2f7211 */ /* 0x040fe400078f20ff */
[C---:B------:R-:W-:Y:S02]  /*08b0*/  LEA.HI R48, R43.reuse, R48, RZ, 0x4 ;  /* 0x000000302b307211 */ /* 0x040fe400078f20ff */
[----:B------:R-:W-:-:S02]  /*08c0*/  LEA.HI R51, R43, R51, RZ, 0x4 ;  /* 0x000000332b337211 */ /* 0x000fc400078f20ff */
[----:B------:R-:W-:Y:S02]  /*08d0*/  LEA.HI R52, R43, R52, RZ, 0x4 ;  /* 0x000000342b347211 */ /* 0x000fe400078f20ff */
[----:B------:R-:W-:Y:S02]  /*08e0*/  LEA.HI R44, R49, R49, RZ, 0x4 ;  /* 0x00000031312c7211 */ /* 0x000fe400078f20ff */
[----:B------:R-:W-:Y:S02]  /*08f0*/  LEA.HI R43, R43, R53, RZ, 0x4 ;  /* 0x000000352b2b7211 */ /* 0x000fe400078f20ff */
[----:B------:R-:W-:Y:S02]  /*0900*/  LOP3.LUT R45, R45, 0xfffffff0, RZ, 0xc0, !PT ;  /* 0xfffffff02d2d7812 */ /* 0x000fe400078ec0ff */
[----:B------:R-:W-:Y:S02]  /*0910*/  SHF.R.S32.HI R47, RZ, 0x4, R47 ;  /* 0x00000004ff2f7819 */ /* 0x000fe4000001142f */
[----:B------:R-:W-:-:S02]  /*0920*/  SHF.R.S32.HI R48, RZ, 0x4, R48 ;  /* 0x00000004ff307819 */ /* 0x000fc40000011430 */
[----:B------:R-:W-:Y:S02]  /*0930*/  LOP3.LUT R44, R44, 0xfffffff0, RZ, 0xc0, !PT ;  /* 0xfffffff02c2c7812 */ /* 0x000fe400078ec0ff */
[----:B------:R-:W-:Y:S02]  /*0940*/  SHF.R.S32.HI R51, RZ, 0x4, R51 ;  /* 0x00000004ff337819 */ /* 0x000fe40000011433 */
[----:B------:R-:W-:Y:S02]  /*0950*/  SHF.R.S32.HI R52, RZ, 0x4, R52 ;  /* 0x00000004ff347819 */ /* 0x000fe40000011434 */
[----:B------:R-:W-:Y:S01]  /*0960*/  SHF.R.S32.HI R43, RZ, 0x4, R43 ;  /* 0x00000004ff2b7819 */ /* 0x000fe2000001142b */
[----:B------:R-:W-:Y:S01]  /*0970*/  IMAD.IADD R61, R46, 0x1, -R61 ;  /* 0x000000012e3d7824 */ /* 0x000fe200078e0a3d */
[----:B0-----:R-:W-:Y:S01]  /*0980*/  LEA.HI R34, R47, R47, RZ, 0x4 ;  /* 0x0000002f2f227211 */ /* 0x001fe200078f20ff */
[----:B------:R-:W-:Y:S01]  /*0990*/  IMAD.IADD R50, R50, 0x1, -R45 ;  /* 0x0000000132327824 */ /* 0x000fe200078e0a2d */
[----:B------:R-:W-:-:S02]  /*09a0*/  LEA.HI R35, R48, R48, RZ, 0x4 ;  /* 0x0000003030237211 */ /* 0x000fc400078f20ff */
[----:B------:R-:W-:Y:S02]  /*09b0*/  IADD3 R55, R49, -R44, RZ ;  /* 0x8000002c31377210 */ /* 0x000fe40007ffe0ff */
[----:B------:R-:W-:Y:S02]  /*09c0*/  LEA.HI R44, R51, R51, RZ, 0x4 ;  /* 0x00000033332c7211 */ /* 0x000fe400078f20ff */
[----:B------:R-:W-:Y:S02]  /*09d0*/  LEA.HI R45, R52, R52, RZ, 0x4 ;  /* 0x00000034342d7211 */ /* 0x000fe400078f20ff */
[----:B------:R-:W-:Y:S02]  /*09e0*/  LEA.HI R46, R43, R43, RZ, 0x4 ;  /* 0x0000002b2b2e7211 */ /* 0x000fe400078f20ff */
[----:B------:R-:W-:Y:S02]  /*09f0*/  LOP3.LUT R34, R34, 0xfffffff0, RZ, 0xc0, !PT ;  /* 0xfffffff022227812 */ /* 0x000fe400078ec0ff */
[----:B------:R-:W-:-:S02]  /*0a00*/  LOP3.LUT R35, R35, 0xfffffff0, RZ, 0xc0, !PT ;  /* 0xfffffff023237812 */ /* 0x000fc400078ec0ff */
[----:B------:R-:W-:Y:S02]  /*0a10*/  LOP3.LUT R44, R44, 0xfffffff0, RZ, 0xc0, !PT ;  /* 0xfffffff02c2c7812 */ /* 0x000fe400078ec0ff */
[----:B------:R-:W-:Y:S02]  /*0a20*/  LOP3.LUT R45, R45, 0xfffffff0, RZ, 0xc0, !PT ;  /* 0xfffffff02d2d7812 */ /* 0x000fe400078ec0ff */
[----:B------:R-:W-:Y:S01]  /*0a30*/  LOP3.LUT R46, R46, 0xfffffff0, RZ, 0xc0, !PT ;  /* 0xfffffff02e2e7812 */ /* 0x000fe200078ec0ff */
[----:B------:R-:W-:Y:S02]  /*0a40*/  IMAD.IADD R59, R47, 0x1, -R34 ;  /* 0x000000012f3b7824 */ /* 0x000fe400078e0a22 */
[----:B------:R-:W-:Y:S02]  /*0a50*/  IMAD.IADD R57, R48, 0x1, -R35 ;  /* 0x0000000130397824 */ /* 0x000fe400078e0a23 */
[----:B------:R-:W-:Y:S01]  /*0a60*/  IMAD.IADD R47, R51, 0x1, -R44 ;  /* 0x00000001332f7824 */ /* 0x000fe200078e0a2c */
[----:B------:R-:W0:Y:S01]  /*0a70*/  LDC.64 R34, c[0x0][0x230] ;  /* 0x00008c00ff227b82 */ /* 0x000e220000000a00 */
[----:B------:R-:W-:Y:S01]  /*0a80*/  IMAD.IADD R48, R52, 0x1, -R45 ;  /* 0x0000000134307824 */ /* 0x000fe200078e0a2d */
[----:B------:R-:W-:Y:S01]  /*0a90*/  LDS R44, [R30] ;  /* 0x000000001e2c7984 */ /* 0x000fe20000000800 */
[----:B------:R-:W-:-:S03]  /*0aa0*/  IMAD.IADD R49, R43, 0x1, -R46 ;  /* 0x000000012b317824 */ /* 0x000fc600078e0a2e */
[----:B------:R-:W-:Y:S04]  /*0ab0*/  LDS R46, [R29] ;  /* 0x000000001d2e7984 */ /* 0x000fe80000000800 */
[----:B------:R-:W-:Y:S04]  /*0ac0*/  LDS R43, [R32] ;  /* 0x00000000202b7984 */ /* 0x000fe80000000800 */
[----:B------:R-:W-:Y:S01]  /*0ad0*/  LDS R45, [R31] ;  /* 0x000000001f2d7984 */ /* 0x000fe20000000800 */
[----:B------:R-:W-:Y:S06]  /*0ae0*/  BAR.SYNC.DEFER_BLOCKING 0x0 ;  /* 0x0000000000007b1d */ /* 0x000fec0000010000 */
[----:B--2---:R-:W-:Y:S04]  /*0af0*/  STS [R56], R16 ;  /* 0x0000001038007388 */ /* 0x004fe80000000800 */
[----:B------:R0:W-:Y:S04]  /*0b00*/  STS [R56+0x8], R17 ;  /* 0x0000081138007388 */ /* 0x0001e80000000800 */
[----:B------:R-:W-:Y:S04]  /*0b10*/  STS [R56+0x10], R18 ;  /* 0x0000101238007388 */ /* 0x000fe80000000800 */
[----:B------:R1:W-:Y:S01]  /*0b20*/  STS [R56+0x18], R19 ;  /* 0x0000181338007388 */ /* 0x0003e20000000800 */
[----:B------:R-:W-:Y:S06]  /*0b30*/  BAR.SYNC.DEFER_BLOCKING 0x0 ;  /* 0x0000000000007b1d */ /* 0x000fec0000010000 */
[----:B------:R-:W2:Y:S04]  /*0b40*/  LDS R54, [R29] ;  /* 0x000000001d367984 */ /* 0x000ea80000000800 */
[----:B------:R-:W3:Y:S04]  /*0b50*/  LDS R53, [R32] ;  /* 0x0000000020357984 */ /* 0x000ee80000000800 */
[----:B------:R-:W2:Y:S04]  /*0b60*/  LDS R52, [R31] ;  /* 0x000000001f347984 */ /* 0x000ea80000000800 */
[----:B------:R-:W2:Y:S01]  /*0b70*/  LDS R51, [R30] ;  /* 0x000000001e337984 */ /* 0x000ea20000000800 */
[----:B------:R-:W-:Y:S01]  /*0b80*/  BAR.SYNC.DEFER_BLOCKING 0x0 ;  /* 0x0000000000007b1d */ /* 0x000fe20000010000 */
[----:B0-----:R-:W-:-:S05]  /*0b90*/  IMAD.WIDE R16, R61, 0x4, R34 ;  /* 0x000000043d107825 */ /* 0x001fca00078e0222 */
[----:B----4-:R-:W-:Y:S04]  /*0ba0*/  STS [R56], R20 ;  /* 0x0000001438007388 */ /* 0x010fe80000000800 */
[----:B------:R0:W-:Y:S04]  /*0bb0*/  STS [R56+0x8], R21 ;  /* 0x0000081538007388 */ /* 0x0001e80000000800 */
[----:B------:R-:W-:Y:S04]  /*0bc0*/  STS [R56+0x10], R22 ;  /* 0x0000101638007388 */ /* 0x000fe80000000800 */
[----:B------:R4:W-:Y:S01]  /*0bd0*/  STS [R56+0x18], R23 ;  /* 0x0000181738007388 */ /* 0x0009e20000000800 */
[----:B------:R-:W-:Y:S01]  /*0be0*/  BAR.SYNC.DEFER_BLOCKING 0x0 ;  /* 0x0000000000007b1d */ /* 0x000fe20000010000 */
[----:B-1----:R-:W-:-:S04]  /*0bf0*/  IMAD.WIDE R18, R59, 0x4, R34 ;  /* 0x000000043b127825 */ /* 0x002fc800078e0222 */
[----:B0-----:R-:W-:-:S04]  /*0c00*/  IMAD.WIDE R20, R57, 0x4, R34 ;  /* 0x0000000439147825 */ /* 0x001fc800078e0222 */
[--C-:B----4-:R-:W-:Y:S02]  /*0c10*/  IMAD.WIDE R22, R55, 0x4, R34.reuse ;  /* 0x0000000437167825 */ /* 0x110fe400078e0222 */
[----:B------:R0:W2:Y:S04]  /*0c20*/  LDG.E.EL R55, desc[UR6][R16.64] ;  /* 0x0000000610377981 */ /* 0x0000a8000c2e1900 */
[----:B------:R1:W3:Y:S04]  /*0c30*/  LDG.E.EL R56, desc[UR6][R18.64] ;  /* 0x0000000612387981 */ /* 0x0002e8000c2e1900 */
[----:B------:R4:W5:Y:S01]  /*0c40*/  LDG.E.EL R57, desc[UR6][R20.64] ;  /* 0x0000000614397981 */ /* 0x000962000c2e1900 */
[----:B0-----:R-:W-:-:S03]  /*0c50*/  IMAD.WIDE R16, R50, 0x4, R34 ;  /* 0x0000000432107825 */ /* 0x001fc600078e0222 */
[----:B------:R-:W5:Y:S01]  /*0c60*/  LDG.E.EL R58, desc[UR6][R22.64] ;  /* 0x00000006163a7981 */ /* 0x000f62000c2e1900 */
[----:B-1----:R-:W-:-:S03]  /*0c70*/  IMAD.WIDE R18, R47, 0x4, R34 ;  /* 0x000000042f127825 */ /* 0x002fc600078e0222 */
[----:B------:R0:W5:Y:S01]  /*0c80*/  LDG.E.EL R47, desc[UR6][R16.64] ;  /* 0x00000006102f7981 */ /* 0x000162000c2e1900 */
[----:B----4-:R-:W-:-:S03]  /*0c90*/  IMAD.WIDE R20, R48, 0x4, R34 ;  /* 0x0000000430147825 */ /* 0x010fc600078e0222 */
[----:B------:R1:W4:Y:S01]  /*0ca0*/  LDG.E.EL R48, desc[UR6][R18.64] ;  /* 0x0000000612307981 */ /* 0x000322000c2e1900 */
[----:B------:R-:W-:-:S03]  /*0cb0*/  IMAD.WIDE R34, R49, 0x4, R34 ;  /* 0x0000000431227825 */ /* 0x000fc600078e0222 */
[----:B------:R-:W4:Y:S01]  /*0cc0*/  LDG.E.EL R50, desc[UR6][R20.64] ;  /* 0x0000000614327981 */ /* 0x000f22000c2e1900 */
[----:B0-----:R-:W1:Y:S03]  /*0cd0*/  LDC.64 R16, c[0x0][0x238] ;  /* 0x00008e00ff107b82 */ /* 0x001e660000000a00 */
[----:B------:R-:W4:Y:S04]  /*0ce0*/  LDG.E.EL R35, desc[UR6][R34.64] ;  /* 0x0000000622237981 */ /* 0x000f28000c2e1900 */
[----:B------:R-:W-:Y:S04]  /*0cf0*/  LDS R22, [R31] ;  /* 0x000000001f167984 */ /* 0x000fe80000000800 */
[----:B------:R-:W-:Y:S04]  /*0d00*/  LDS R23, [R30] ;  /* 0x000000001e177984 */ /* 0x000fe80000000800 */
[----:B------:R-:W0:Y:S04]  /*0d10*/  LDS R29, [R29] ;  /* 0x000000001d1d7984 */ /* 0x000e280000000800 */
[----:B------:R-:W0:Y:S01]  /*0d20*/  LDS R32, [R32] ;  /* 0x0000000020207984 */ /* 0x000e220000000800 */
[----:B-1----:R-:W-:-:S04]  /*0d30*/  IMAD.WIDE R18, R5, 0x4, R16 ;  /* 0x0000000405127825 */ /* 0x002fc800078e0210 */
[----:B------:R-:W-:-:S04]  /*0d40*/  IMAD.WIDE R4, R4, 0x4, R16 ;  /* 0x0000000404047825 */ /* 0x000fc800078e0210 */
[----:B--2---:R-:W-:Y:S01]  /*0d50*/  FFMA R54, R54, R55, R3 ;  /* 0x0000003736367223 */ /* 0x004fe20000000003 */
[----:B---3--:R-:W-:-:S03]  /*0d60*/  FFMA R56, R53, R56, R7 ;  /* 0x0000003835387223 */ /* 0x008fc60000000007 */
[----:B------:R-:W-:Y:S01]  /*0d70*/  FFMA R41, R41, R42, R54 ;  /* 0x0000002a29297223 */ /* 0x000fe20000000036 */
[----:B-----5:R-:W-:Y:S01]  /*0d80*/  FFMA R52, R52, R57, R11 ;  /* 0x0000003934347223 */ /* 0x020fe2000000000b */
[----:B------:R-:W-:Y:S01]  /*0d90*/  FFMA R39, R39, R40, R56 ;  /* 0x0000002827277223 */ /* 0x000fe20000000038 */
[----:B------:R-:W-:-:S04]  /*0da0*/  IMAD.WIDE R2, R2, 0x4, R16 ;  /* 0x0000000402027825 */ /* 0x000fc800078e0210 */
[----:B------:R-:W-:Y:S01]  /*0db0*/  FFMA R58, R51, R58, R9 ;  /* 0x0000003a333a7223 */ /* 0x000fe20000000009 */
[----:B------:R-:W-:Y:S01]  /*0dc0*/  FFMA R37, R37, R38, R52 ;  /* 0x0000002625257223 */ /* 0x000fe20000000034 */
[----:B------:R-:W-:-:S04]  /*0dd0*/  IMAD.WIDE R10, R10, 0x4, R16 ;  /* 0x000000040a0a7825 */ /* 0x000fc800078e0210 */
[----:B0-----:R-:W-:Y:S01]  /*0de0*/  FFMA R46, R29, R47, R46 ;  /* 0x0000002f1d2e7223 */ /* 0x001fe2000000002e */
[----:B----4-:R-:W-:Y:S01]  /*0df0*/  FFMA R22, R22, R50, R45 ;  /* 0x0000003216167223 */ /* 0x010fe2000000002d */
[----:B------:R-:W-:-:S03]  /*0e00*/  FFMA R44, R23, R35, R44 ;  /* 0x00000023172c7223 */ /* 0x000fc6000000002c */
[----:B------:R-:W-:Y:S01]  /*0e10*/  FFMA R21, R15, R24, R22 ;  /* 0x000000180f157223 */ /* 0x000fe20000000016 */
[----:B------:R-:W-:Y:S01]  /*0e20*/  FFMA R32, R32, R48, R43 ;  /* 0x0000003020207223 */ /* 0x000fe2000000002b */
[----:B------:R-:W-:Y:S01]  /*0e30*/  FFMA R23, R13, R14, R44 ;  /* 0x0000000e0d177223 */ /* 0x000fe2000000002c */
[----:B------:R-:W-:-:S04]  /*0e40*/  IMAD.WIDE R14, R0, 0x4, R16 ;  /* 0x00000004000e7825 */ /* 0x000fc800078e0210 */
[----:B------:R-:W-:Y:S01]  /*0e50*/  FFMA R33, R33, R36, R58 ;  /* 0x0000002421217223 */ /* 0x000fe2000000003a */
[----:B------:R-:W-:Y:S01]  /*0e60*/  FFMA R27, R27, R28, R46 ;  /* 0x0000001c1b1b7223 */ /* 0x000fe2000000002e */
[----:B------:R-:W-:-:S04]  /*0e70*/  IMAD.WIDE R8, R8, 0x4, R16 ;  /* 0x0000000408087825 */ /* 0x000fc800078e0210 */
[----:B------:R-:W-:Y:S01]  /*0e80*/  FFMA R25, R25, R26, R32 ;  /* 0x0000001a19197223 */ /* 0x000fe20000000020 */
[----:B------:R0:W-:Y:S01]  /*0e90*/  @!P0 STG.E desc[UR6][R14.64], R41 ;  /* 0x000000290e008986 */ /* 0x0001e2000c101906 */
[----:B------:R-:W-:-:S03]  /*0ea0*/  IMAD.WIDE R6, R6, 0x4, R16 ;  /* 0x0000000406067825 */ /* 0x000fc600078e0210 */
[----:B------:R0:W-:Y:S04]  /*0eb0*/  @!P0 STG.E desc[UR6][R2.64], R39 ;  /* 0x0000002702008986 */ /* 0x0001e8000c101906 */
[----:B------:R0:W-:Y:S04]  /*0ec0*/  @!P0 STG.E desc[UR6][R10.64], R37 ;  /* 0x000000250a008986 */ /* 0x0001e8000c101906 */
[----:B------:R0:W-:Y:S04]  /*0ed0*/  @!P0 STG.E desc[UR6][R8.64], R33 ;  /* 0x0000002108008986 */ /* 0x0001e8000c101906 */
[----:B------:R0:W-:Y:S04]  /*0ee0*/  @!P0 STG.E desc[UR6][R6.64], R27 ;  /* 0x0000001b06008986 */ /* 0x0001e8000c101906 */
[----:B------:R0:W-:Y:S01]  /*0ef0*/  @!P0 STG.E desc[UR6][R18.64], R25 ;  /* 0x0000001912008986 */ /* 0x0001e2000c101906 */
[----:B------:R-:W-:-:S03]  /*0f00*/  IMAD.WIDE R12, R12, 0x4, R16 ;  /* 0x000000040c0c7825 */ /* 0x000fc600078e0210 */
[----:B------:R0:W-:Y:S02]  /*0f10*/  @!P0 STG.E desc[UR6][R4.64], R21 ;  /* 0x0000001504008986 */ /* 0x0001e4000c101906 */
[----:B0-----:R-:W-:Y:S05]  /*0f20*/  @P0 EXIT ;  /* 0x000000000000094d */ /* 0x001fea0003800000 */
[----:B------:R-:W-:Y:S01]  /*0f30*/  STG.E desc[UR6][R12.64], R23 ;  /* 0x000000170c007986 */ /* 0x000fe2000c101906 */
[----:B------:R-:W-:Y:S05]  /*0f40*/  EXIT ;  /* 0x000000000000794d */ /* 0x000fea0003800000 */
.L_x_0:
[----:B------:R-:W-:-:S00]  /*0f50*/  BRA `(.L_x_0) ;  /* 0xfffffffc00fc7947 */ /* 0x000fc0000383ffff */
[----:B------:R-:W-:-:S00]  /*0f60*/  NOP ;  /* 0x0000000000007918 */ /* 0x000fc00000000000 */
        /* <DEDUP_REMOVED lines=9> */
.L_x_1:


//--------------------- .nv.shared.triton_poi_fused_add_mul_8 --------------------------
	.section	.nv.shared.triton_poi_fused_add_mul_8,"aw",@nobits
	.sectionflags	@""
	.align	16
	.zero		1024


//--------------------- .nv.constant0.triton_poi_fused_add_mul_8 --------------------------
	.section	.nv.constant0.triton_poi_fused_add_mul_8,"a",@progbits
	.sectionflags	@""
	.align	4
.nv.constant0.triton_poi_fused_add_mul_8:
	.zero		584
